	.headerflags	@"EF_CUDA_TEXMODE_UNIFIED EF_CUDA_64BIT_ADDRESS EF_CUDA_ACCELERATORS EF_CUDA_SM90 EF_CUDA_VIRTUAL_SM(EF_CUDA_SM90)"
	.elftype	@"ET_EXEC"


//--------------------- .nv.info                  --------------------------
	.section	.nv.info,"",@"SHT_CUDA_INFO"
	.align	4


	//----- nvinfo : EIATTR_REGCOUNT
	.align		4
        /*0000*/ 	.byte	0x04, 0x2f
        /*0002*/ 	.short	(.L_1 - .L_0)
	.align		4
.L_0:
        /*0004*/ 	.word	index@(triton_poi_fused_constant_pad_nd_9)
        /*0008*/ 	.word	0x0000001e


	//----- nvinfo : EIATTR_MIN_STACK_SIZE
	.align		4
.L_1:
        /*000c*/ 	.byte	0x04, 0x12
        /*000e*/ 	.short	(.L_3 - .L_2)
	.align		4
.L_2:
        /*0010*/ 	.word	index@(triton_poi_fused_constant_pad_nd_9)
        /*0014*/ 	.word	0x00000000


	//----- nvinfo : EIATTR_FRAME_SIZE
	.align		4
.L_3:
        /*0018*/ 	.byte	0x04, 0x11
        /*001a*/ 	.short	(.L_5 - .L_4)
	.align		4
.L_4:
        /*001c*/ 	.word	index@(triton_poi_fused_constant_pad_nd_9)
        /*0020*/ 	.word	0x00000000


	//----- nvinfo : EIATTR_MIN_STACK_SIZE
	.align		4
.L_5:
        /*0024*/ 	.byte	0x04, 0x12
        /*0026*/ 	.short	(.L_7 - .L_6)
	.align		4
.L_6:
        /*0028*/ 	.word	index@(triton_poi_fused_constant_pad_nd_9)
        /*002c*/ 	.word	0x00000000
.L_7:


//--------------------- .nv.info.triton_poi_fused_constant_pad_nd_9 --------------------------
	.section	.nv.info.triton_poi_fused_constant_pad_nd_9,"",@"SHT_CUDA_INFO"
	.sectionflags	@""
	.align	4


	//----- nvinfo : EIATTR_CUDA_API_VERSION
	.align		4
        /*0000*/ 	.byte	0x04, 0x37
        /*0002*/ 	.short	(.L_9 - .L_8)
.L_8:
        /*0004*/ 	.word	0x0000007c


	//----- nvinfo : EIATTR_KPARAM_INFO
	.align		4
.L_9:
        /*0008*/ 	.byte	0x04, 0x17
        /*000a*/ 	.short	(.L_11 - .L_10)
.L_10:
        /*000c*/ 	.word	0x00000000
        /*0010*/ 	.short	0x0003
        /*0012*/ 	.short	0x0014
        /*0014*/ 	.byte	0x00, 0xf0, 0x11, 0x00


	//----- nvinfo : EIATTR_KPARAM_INFO
	.align		4
.L_11:
        /*0018*/ 	.byte	0x04, 0x17
        /*001a*/ 	.short	(.L_13 - .L_12)
.L_12:
        /*001c*/ 	.word	0x00000000
        /*0020*/ 	.short	0x0002
        /*0022*/ 	.short	0x0010
        /*0024*/ 	.byte	0x00, 0xf0, 0x11, 0x00


	//----- nvinfo : EIATTR_KPARAM_INFO
	.align		4
.L_13:
        /*0028*/ 	.byte	0x04, 0x17
        /*002a*/ 	.short	(.L_15 - .L_14)
.L_14:
        /*002c*/ 	.word	0x00000000
        /*0030*/ 	.short	0x0001
        /*0032*/ 	.short	0x0008
        /*0034*/ 	.byte	0x00, 0xf4, 0x21, 0x00


	//----- nvinfo : EIATTR_KPARAM_INFO
	.align		4
.L_15:
        /*0038*/ 	.byte	0x04, 0x17
        /*003a*/ 	.short	(.L_17 - .L_16)
.L_16:
        /*003c*/ 	.word	0x00000000
        /*0040*/ 	.short	0x0000
        /*0042*/ 	.short	0x0000
        /*0044*/ 	.byte	0x00, 0xf4, 0x21, 0x00


	//----- nvinfo : EIATTR_SPARSE_MMA_MASK
	.align		4
.L_17:
        /*0048*/ 	.byte	0x03, 0x50
        /*004a*/ 	.short	0x0000


	//----- nvinfo : EIATTR_MAXREG_COUNT
	.align		4
        /*004c*/ 	.byte	0x03, 0x1b
        /*004e*/ 	.short	0x00ff


	//----- nvinfo : EIATTR_EXIT_INSTR_OFFSETS
	.align		4
        /*0050*/ 	.byte	0x04, 0x1c
        /*0052*/ 	.short	(.L_19 - .L_18)


	//   ....[0]....
.L_18:
        /*0054*/ 	.word	0x00000770


	//   ....[1]....
        /*0058*/ 	.word	0x000007c0


	//----- nvinfo : EIATTR_REQNTID
	.align		4
.L_19:
        /*005c*/ 	.byte	0x04, 0x10
        /*005e*/ 	.short	(.L_21 - .L_20)
.L_20:
        /*0060*/ 	.word	0x00000080
        /*0064*/ 	.word	0x00000001
        /*0068*/ 	.word	0x00000001


	//----- nvinfo : EIATTR_CBANK_PARAM_SIZE
	.align		4
.L_21:
        /*006c*/ 	.byte	0x03, 0x19
        /*006e*/ 	.short	0x0018


	//----- nvinfo : EIATTR_PARAM_CBANK
	.align		4
        /*0070*/ 	.byte	0x04, 0x0a
        /*0072*/ 	.short	(.L_23 - .L_22)
	.align		4
.L_22:
        /*0074*/ 	.word	index@(.nv.constant0.triton_poi_fused_constant_pad_nd_9)
        /*0078*/ 	.short	0x0210
        /*007a*/ 	.short	0x0018


	//----- nvinfo : EIATTR_SW_WAR
	.align		4
.L_23:
        /*007c*/ 	.byte	0x04, 0x36
        /*007e*/ 	.short	(.L_25 - .L_24)
.L_24:
        /*0080*/ 	.word	0x00000008
.L_25:


//--------------------- .nv.callgraph             --------------------------
	.section	.nv.callgraph,"",@"SHT_CUDA_CALLGRAPH"
	.align	4
	.sectionentsize	8
	.align		4
        /*0000*/ 	.word	0x00000000
	.align		4
        /*0004*/ 	.word	0xffffffff
	.align		4
        /*0008*/ 	.word	0x00000000
	.align		4
        /*000c*/ 	.word	0xfffffffe
	.align		4
        /*0010*/ 	.word	0x00000000
	.align		4
        /*0014*/ 	.word	0xfffffffd
	.align		4
        /*0018*/ 	.word	0x00000000
	.align		4
        /*001c*/ 	.word	0xfffffffc


//--------------------- .text.triton_poi_fused_constant_pad_nd_9 --------------------------
	.section	.text.triton_poi_fused_constant_pad_nd_9,"ax",@progbits
	.sectionflags	@"SHF_BARRIERS=1"
	.align	128
        .global         triton_poi_fused_constant_pad_nd_9
        .type           triton_poi_fused_constant_pad_nd_9,@function
        .size           triton_poi_fused_constant_pad_nd_9,(.L_x_1 - triton_poi_fused_constant_pad_nd_9)
        .other          triton_poi_fused_constant_pad_nd_9,@"STO_CUDA_ENTRY STV_DEFAULT"
triton_poi_fused_constant_pad_nd_9:
.text.triton_poi_fused_constant_pad_nd_9:
[----:B------:R-:W0:Y:S01]  /*0000*/  LDC R1, c[0x0][0x28] ;  /* 0x00000a00ff017b82 */ /* 0x000e220000000800 */
[----:B------:R-:W1:Y:S01]  /*0010*/  S2R R0, SR_CTAID.X ;  /* 0x0000000000007919 */ /* 0x000e620000002500 */
[----:B------:R-:W-:Y:S01]  /*0020*/  IMAD.MOV.U32 R18, RZ, RZ, RZ ;  /* 0x000000ffff127224 */ /* 0x000fe200078e00ff */
[----:B------:R-:W-:Y:S01]  /*0030*/  ULDC.64 UR6, c[0x0][0x208] ;  /* 0x0000820000067ab9 */ /* 0x000fe20000000a00 */
[----:B------:R-:W2:Y:S01]  /*0040*/  S2R R15, SR_TID.X ;  /* 0x00000000000f7919 */ /* 0x000ea20000002100 */
[----:B------:R-:W3:Y:S01]  /*0050*/  S2R R4, SR_CTAID.Y ;  /* 0x0000000000047919 */ /* 0x000ee20000002600 */
[----:B-1----:R-:W-:Y:S01]  /*0060*/  IMAD.SHL.U32 R0, R0, 0x10, RZ ;  /* 0x0000001000007824 */ /* 0x002fe200078e00ff */
[----:B--2---:R-:W-:-:S04]  /*0070*/  SHF.R.U32.HI R5, RZ, 0x4, R15 ;  /* 0x00000004ff057819 */ /* 0x004fc8000001160f */
[----:B------:R-:W-:Y:S01]  /*0080*/  LOP3.LUT R6, R0, 0xf, R15, 0xf8, !PT ;  /* 0x0000000f00067812 */ /* 0x000fe200078ef80f */
[----:B---3--:R-:W-:Y:S01]  /*0090*/  IMAD.SHL.U32 R4, R4, 0x40, RZ ;  /* 0x0000004004047824 */ /* 0x008fe200078e00ff */
[----:B------:R-:W-:-:S03]  /*00a0*/  SGXT.U32 R5, R5, 0x3 ;  /* 0x000000030505781a */ /* 0x000fc60000000000 */
[----:B------:R-:W-:Y:S01]  /*00b0*/  IMAD.HI R2, R6, 0x55555556, RZ ;  /* 0x5555555606027827 */ /* 0x000fe200078e02ff */
[----:B------:R-:W-:-:S04]  /*00c0*/  LOP3.LUT R7, R4, R5, RZ, 0xfc, !PT ;  /* 0x0000000504077212 */ /* 0x000fc800078efcff */
[----:B------:R-:W-:Y:S02]  /*00d0*/  LEA.HI R9, R2, R2, RZ, 0x1 ;  /* 0x0000000202097211 */ /* 0x000fe400078f08ff */
[----:B------:R-:W1:Y:S03]  /*00e0*/  LDC.64 R2, c[0x0][0x210] ;  /* 0x00008400ff027b82 */ /* 0x000e660000000a00 */
[----:B------:R-:W-:-:S05]  /*00f0*/  IMAD R12, R9, -0x3, R6 ;  /* 0xfffffffd090c7824 */ /* 0x000fca00078e0206 */
[----:B------:R-:W-:Y:S01]  /*0100*/  ISETP.GE.AND P0, PT, R12, 0x2, PT ;  /* 0x000000020c00780c */ /* 0x000fe20003f06270 */
[----:B------:R-:W-:-:S03]  /*0110*/  IMAD R12, R9, 0x2, R12 ;  /* 0x00000002090c7824 */ /* 0x000fc600078e020c */
[----:B------:R-:W-:-:S04]  /*0120*/  ISETP.LT.AND P0, PT, R6, 0x6, !P0 ;  /* 0x000000060600780c */ /* 0x000fc80004701270 */
[C---:B------:R-:W-:Y:S01]  /*0130*/  ISETP.LT.AND P1, PT, R7.reuse, 0x80, P0 ;  /* 0x000000800700780c */ /* 0x040fe20000721270 */
[----:B------:R-:W-:-:S04]  /*0140*/  IMAD R7, R7, 0x4, R12 ;  /* 0x0000000407077824 */ /* 0x000fc800078e020c */
[----:B-1----:R-:W-:-:S08]  /*0150*/  IMAD.WIDE R6, R7, 0x4, R2 ;  /* 0x0000000407067825 */ /* 0x002fd000078e0202 */
[----:B------:R1:W2:Y:S01]  /*0160*/  @P1 LDG.E.EL R18, desc[UR6][R6.64] ;  /* 0x0000000606121981 */ /* 0x0002a2000c2e1900 */
[----:B------:R-:W-:Y:S01]  /*0170*/  LOP3.LUT R9, R4, 0x8, R5, 0xfe, !PT ;  /* 0x0000000804097812 */ /* 0x000fe200078efe05 */
[----:B------:R-:W-:Y:S01]  /*0180*/  IMAD.MOV.U32 R14, RZ, RZ, RZ ;  /* 0x000000ffff0e7224 */ /* 0x000fe200078e00ff */
[----:B------:R-:W-:Y:S02]  /*0190*/  LOP3.LUT R11, R4, 0x10, R5, 0xfe, !PT ;  /* 0x00000010040b7812 */ /* 0x000fe400078efe05 */
[----:B------:R-:W-:Y:S02]  /*01a0*/  CS2R R16, SRZ ;  /* 0x0000000000107805 */ /* 0x000fe4000001ff00 */
[----:B------:R-:W-:Y:S02]  /*01b0*/  LOP3.LUT R19, R4, 0x18, R5, 0xfe, !PT ;  /* 0x0000001804137812 */ /* 0x000fe400078efe05 */
[----:B------:R-:W-:Y:S02]  /*01c0*/  LOP3.LUT R21, R4, 0x20, R5, 0xfe, !PT ;  /* 0x0000002004157812 */ /* 0x000fe400078efe05 */
[----:B------:R-:W-:Y:S01]  /*01d0*/  LOP3.LUT R23, R4, 0x28, R5, 0xfe, !PT ;  /* 0x0000002804177812 */ /* 0x000fe200078efe05 */
[----:B-1----:R-:W-:Y:S01]  /*01e0*/  IMAD R7, R9, 0x4, R12 ;  /* 0x0000000409077824 */ /* 0x002fe200078e020c */
[----:B------:R-:W-:-:S02]  /*01f0*/  LOP3.LUT R25, R4, 0x30, R5, 0xfe, !PT ;  /* 0x0000003004197812 */ /* 0x000fc400078efe05 */
[----:B------:R-:W-:Y:S01]  /*0200*/  LOP3.LUT R13, R4, 0x38, R5, 0xfe, !PT ;  /* 0x00000038040d7812 */ /* 0x000fe200078efe05 */
[----:B------:R-:W-:Y:S01]  /*0210*/  IMAD.WIDE R6, R7, 0x4, R2 ;  /* 0x0000000407067825 */ /* 0x000fe200078e0202 */
[----:B------:R-:W-:Y:S02]  /*0220*/  ISETP.LT.AND P6, PT, R9, 0x80, P0 ;  /* 0x000000800900780c */ /* 0x000fe400007c1270 */
[C---:B------:R-:W-:Y:S01]  /*0230*/  ISETP.LT.AND P5, PT, R11.reuse, 0x80, P0 ;  /* 0x000000800b00780c */ /* 0x040fe200007a1270 */
[--C-:B------:R-:W-:Y:S01]  /*0240*/  IMAD R9, R11, 0x4, R12.reuse ;  /* 0x000000040b097824 */ /* 0x100fe200078e020c */
[C---:B------:R-:W-:Y:S01]  /*0250*/  ISETP.LT.AND P4, PT, R19.reuse, 0x80, P0 ;  /* 0x000000801300780c */ /* 0x040fe20000781270 */
[--C-:B------:R-:W-:Y:S01]  /*0260*/  IMAD R11, R19, 0x4, R12.reuse ;  /* 0x00000004130b7824 */ /* 0x100fe200078e020c */
[C---:B------:R-:W-:Y:S01]  /*0270*/  ISETP.LT.AND P3, PT, R21.reuse, 0x80, P0 ;  /* 0x000000801500780c */ /* 0x040fe20000761270 */
[--C-:B------:R-:W-:Y:S01]  /*0280*/  IMAD R19, R21, 0x4, R12.reuse ;  /* 0x0000000415137824 */ /* 0x100fe200078e020c */
[C---:B------:R-:W-:Y:S01]  /*0290*/  ISETP.LT.AND P2, PT, R23.reuse, 0x80, P0 ;  /* 0x000000801700780c */ /* 0x040fe20000741270 */
[----:B------:R-:W-:-:S02]  /*02a0*/  IMAD R21, R23, 0x4, R12 ;  /* 0x0000000417157824 */ /* 0x000fc400078e020c */
[--C-:B------:R-:W-:Y:S02]  /*02b0*/  IMAD R23, R25, 0x4, R12.reuse ;  /* 0x0000000419177824 */ /* 0x100fe400078e020c */
[----:B------:R-:W-:Y:S01]  /*02c0*/  IMAD R27, R13, 0x4, R12 ;  /* 0x000000040d1b7824 */ /* 0x000fe200078e020c */
[----:B------:R-:W3:Y:S01]  /*02d0*/  @P6 LDG.E.EL R14, desc[UR6][R6.64] ;  /* 0x00000006060e6981 */ /* 0x000ee2000c2e1900 */
[----:B------:R-:W-:-:S04]  /*02e0*/  IMAD.WIDE R8, R9, 0x4, R2 ;  /* 0x0000000409087825 */ /* 0x000fc800078e0202 */
[--C-:B------:R-:W-:Y:S01]  /*02f0*/  IMAD.WIDE R10, R11, 0x4, R2.reuse ;  /* 0x000000040b0a7825 */ /* 0x100fe200078e0202 */
[----:B------:R1:W4:Y:S03]  /*0300*/  @P5 LDG.E.EL R17, desc[UR6][R8.64] ;  /* 0x0000000608115981 */ /* 0x000326000c2e1900 */
[--C-:B------:R-:W-:Y:S01]  /*0310*/  IMAD.WIDE R20, R21, 0x4, R2.reuse ;  /* 0x0000000415147825 */ /* 0x100fe200078e0202 */
[----:B------:R-:W5:Y:S03]  /*0320*/  @P4 LDG.E.EL R16, desc[UR6][R10.64] ;  /* 0x000000060a104981 */ /* 0x000f66000c2e1900 */
[----:B------:R-:W-:-:S04]  /*0330*/  IMAD.WIDE R22, R23, 0x4, R2 ;  /* 0x0000000417167825 */ /* 0x000fc800078e0202 */
[----:B------:R-:W-:Y:S01]  /*0340*/  IMAD.MOV.U32 R26, RZ, RZ, RZ ;  /* 0x000000ffff1a7224 */ /* 0x000fe200078e00ff */
[----:B--2---:R-:W-:Y:S02]  /*0350*/  SEL R18, R18, RZ, P1 ;  /* 0x000000ff12127207 */ /* 0x004fe40000800000 */
[----:B------:R-:W-:Y:S02]  /*0360*/  ISETP.LT.AND P1, PT, R25, 0x80, P0 ;  /* 0x000000801900780c */ /* 0x000fe40000721270 */
[----:B------:R-:W-:Y:S01]  /*0370*/  ISETP.LT.AND P0, PT, R13, 0x80, P0 ;  /* 0x000000800d00780c */ /* 0x000fe20000701270 */
[----:B------:R-:W-:Y:S01]  /*0380*/  IMAD.WIDE R12, R19, 0x4, R2 ;  /* 0x00000004130c7825 */ /* 0x000fe200078e0202 */
[----:B------:R-:W-:-:S03]  /*0390*/  CS2R R24, SRZ ;  /* 0x0000000000187805 */ /* 0x000fc6000001ff00 */
[----:B------:R-:W-:Y:S02]  /*03a0*/  IMAD.MOV.U32 R19, RZ, RZ, RZ ;  /* 0x000000ffff137224 */ /* 0x000fe400078e00ff */
[----:B------:R-:W-:Y:S01]  /*03b0*/  IMAD.WIDE R2, R27, 0x4, R2 ;  /* 0x000000041b027825 */ /* 0x000fe200078e0202 */
[----:B------:R2:W2:Y:S04]  /*03c0*/  @P3 LDG.E.EL R24, desc[UR6][R12.64] ;  /* 0x000000060c183981 */ /* 0x0004a8000c2e1900 */
[----:B------:R-:W2:Y:S04]  /*03d0*/  @P2 LDG.E.EL R25, desc[UR6][R20.64] ;  /* 0x0000000614192981 */ /* 0x000ea8000c2e1900 */
[----:B------:R-:W2:Y:S04]  /*03e0*/  @P1 LDG.E.EL R26, desc[UR6][R22.64] ;  /* 0x00000006161a1981 */ /* 0x000ea8000c2e1900 */
[----:B------:R2:W2:Y:S01]  /*03f0*/  @P0 LDG.E.EL R19, desc[UR6][R2.64] ;  /* 0x0000000602130981 */ /* 0x0004a2000c2e1900 */
[----:B-1----:R-:W1:Y:S01]  /*0400*/  S2R R9, SR_TID.X ;  /* 0x0000000000097919 */ /* 0x002e620000002100 */
[----:B------:R-:W1:Y:S01]  /*0410*/  S2UR UR5, SR_CgaCtaId ;  /* 0x00000000000579c3 */ /* 0x000e620000008800 */
[----:B------:R-:W-:Y:S01]  /*0420*/  UMOV UR4, 0x400 ;  /* 0x0000040000047882 */ /* 0x000fe20000000000 */
[----:B---3--:R-:W-:-:S02]  /*0430*/  SEL R14, R14, RZ, P6 ;  /* 0x000000ff0e0e7207 */ /* 0x008fc40003000000 */
[----:B----4-:R-:W-:Y:S02]  /*0440*/  SEL R8, R17, RZ, P5 ;  /* 0x000000ff11087207 */ /* 0x010fe40002800000 */
[----:B-----5:R-:W-:Y:S01]  /*0450*/  SEL R16, R16, RZ, P4 ;  /* 0x000000ff10107207 */ /* 0x020fe20002000000 */
[----:B01----:R-:W-:Y:S01]  /*0460*/  UPRMT UR4, UR5, 0x654, UR4 ;  /* 0x0000065405047896 */ /* 0x003fe20008000004 */
[----:B------:R-:W-:Y:S01]  /*0470*/  IMAD.SHL.U32 R6, R9, 0x40, RZ ;  /* 0x0000004009067824 */ /* 0x000fe200078e00ff */
[----:B------:R-:W-:-:S04]  /*0480*/  SHF.R.U32.HI R7, RZ, 0x4, R9 ;  /* 0x00000004ff077819 */ /* 0x000fc80000011609 */
[----:B------:R-:W-:Y:S02]  /*0490*/  SGXT.U32 R7, R7, 0x3 ;  /* 0x000000030707781a */ /* 0x000fe40000000000 */
[----:B------:R-:W-:-:S04]  /*04a0*/  LOP3.LUT R6, R6, 0x3c0, RZ, 0xc0, !PT ;  /* 0x000003c006067812 */ /* 0x000fc800078ec0ff */
[C---:B------:R-:W-:Y:S02]  /*04b0*/  LOP3.LUT R7, R6.reuse, R7, RZ, 0xfc, !PT ;  /* 0x0000000706077212 */ /* 0x040fe400078efcff */
[----:B------:R-:W-:-:S05]  /*04c0*/  LEA.HI R6, R6, UR4, RZ, 0x1e ;  /* 0x0000000406067c11 */ /* 0x000fca000f8ff0ff */
[----:B--2---:R-:W-:-:S05]  /*04d0*/  IMAD R13, R7, 0x4, R6 ;  /* 0x00000004070d7824 */ /* 0x004fca00078e0206 */
[----:B------:R-:W-:Y:S04]  /*04e0*/  STS [R13], R18 ;  /* 0x000000120d007388 */ /* 0x000fe80000000800 */
[----:B------:R-:W-:Y:S04]  /*04f0*/  STS [R13+0x20], R14 ;  /* 0x0000200e0d007388 */ /* 0x000fe80000000800 */
[----:B------:R0:W-:Y:S04]  /*0500*/  STS [R13+0x40], R8 ;  /* 0x000040080d007388 */ /* 0x0001e80000000800 */
[----:B------:R-:W-:Y:S01]  /*0510*/  STS [R13+0x60], R16 ;  /* 0x000060100d007388 */ /* 0x000fe20000000800 */
[C---:B------:R-:W-:Y:S01]  /*0520*/  IMAD.SHL.U32 R6, R9.reuse, 0x4, RZ ;  /* 0x0000000409067824 */ /* 0x040fe200078e00ff */
[----:B------:R-:W-:-:S04]  /*0530*/  LOP3.LUT R2, R9, 0x70, RZ, 0xc0, !PT ;  /* 0x0000007009027812 */ /* 0x000fc800078ec0ff */
[----:B------:R-:W-:Y:S01]  /*0540*/  LOP3.LUT R6, R6, 0x1fc, RZ, 0xc0, !PT ;  /* 0x000001fc06067812 */ /* 0x000fe200078ec0ff */
[----:B------:R-:W-:-:S04]  /*0550*/  VIADD R3, R2, UR4 ;  /* 0x0000000402037c36 */ /* 0x000fc80008000000 */
[----:B0-----:R-:W-:Y:S02]  /*0560*/  IMAD R8, R6, 0x4, R3 ;  /* 0x0000000406087824 */ /* 0x001fe400078e0203 */
[----:B------:R-:W-:Y:S01]  /*0570*/  IMAD.SHL.U32 R15, R15, 0x4, RZ ;  /* 0x000000040f0f7824 */ /* 0x000fe200078e00ff */
[----:B------:R-:W0:Y:S04]  /*0580*/  LDC.64 R2, c[0x0][0x218] ;  /* 0x00008600ff027b82 */ /* 0x000e280000000a00 */
[----:B------:R-:W-:-:S04]  /*0590*/  LOP3.LUT R15, R4, 0x3c, R15, 0xf8, !PT ;  /* 0x0000003c040f7812 */ /* 0x000fc800078ef80f */
[----:B------:R-:W-:-:S04]  /*05a0*/  SHF.R.S32.HI R4, RZ, 0x1f, R15 ;  /* 0x0000001fff047819 */ /* 0x000fc8000001140f */
[----:B------:R-:W-:-:S04]  /*05b0*/  LEA.HI R4, R4, R15, RZ, 0x5 ;  /* 0x0000000f04047211 */ /* 0x000fc800078f28ff */
[----:B------:R-:W-:Y:S02]  /*05c0*/  SHF.R.S32.HI R7, RZ, 0x5, R4 ;  /* 0x00000005ff077819 */ /* 0x000fe40000011404 */
[----:B------:R-:W-:Y:S02]  /*05d0*/  SEL R24, R24, RZ, P3 ;  /* 0x000000ff18187207 */ /* 0x000fe40001800000 */
[----:B------:R-:W-:Y:S02]  /*05e0*/  SEL R12, R25, RZ, P2 ;  /* 0x000000ff190c7207 */ /* 0x000fe40001000000 */
[----:B------:R-:W-:Y:S02]  /*05f0*/  SEL R26, R26, RZ, P1 ;  /* 0x000000ff1a1a7207 */ /* 0x000fe40000800000 */
[----:B------:R-:W-:Y:S01]  /*0600*/  SEL R19, R19, RZ, P0 ;  /* 0x000000ff13137207 */ /* 0x000fe20000000000 */
[----:B------:R-:W-:Y:S04]  /*0610*/  STS [R13+0x80], R24 ;  /* 0x000080180d007388 */ /* 0x000fe80000000800 */
[----:B------:R1:W-:Y:S04]  /*0620*/  STS [R13+0xa0], R12 ;  /* 0x0000a00c0d007388 */ /* 0x0003e80000000800 */
[----:B------:R-:W-:Y:S04]  /*0630*/  STS [R13+0xc0], R26 ;  /* 0x0000c01a0d007388 */ /* 0x000fe80000000800 */
[----:B------:R2:W-:Y:S01]  /*0640*/  STS [R13+0xe0], R19 ;  /* 0x0000e0130d007388 */ /* 0x0005e20000000800 */
[----:B------:R-:W-:Y:S01]  /*0650*/  BAR.SYNC.DEFER_BLOCKING 0x0 ;  /* 0x0000000000007b1d */ /* 0x000fe20000010000 */
[----:B-1----:R-:W-:-:S05]  /*0660*/  LOP3.LUT R12, R4, 0xffffffe0, RZ, 0xc0, !PT ;  /* 0xffffffe0040c7812 */ /* 0x002fca00078ec0ff */
[----:B------:R-:W1:Y:S01]  /*0670*/  LDS.128 R8, [R8] ;  /* 0x0000000008087984 */ /* 0x000e620000000c00 */
[C---:B------:R-:W-:Y:S01]  /*0680*/  IMAD.IADD R12, R15.reuse, 0x1, -R12 ;  /* 0x000000010f0c7824 */ /* 0x040fe200078e0a0c */
[----:B------:R-:W-:Y:S02]  /*0690*/  ISETP.GE.AND P0, PT, R15, 0x80, PT ;  /* 0x000000800f00780c */ /* 0x000fe40003f06270 */
[----:B------:R-:W-:Y:S02]  /*06a0*/  LOP3.LUT R4, R0, R5, RZ, 0xfc, !PT ;  /* 0x0000000500047212 */ /* 0x000fe400078efcff */
[----:B------:R-:W-:Y:S01]  /*06b0*/  LOP3.LUT R0, R0, 0x8, R5, 0xfe, !PT ;  /* 0x0000000800007812 */ /* 0x000fe200078efe05 */
[----:B------:R-:W-:Y:S01]  /*06c0*/  IMAD R7, R7, 0x120, R12 ;  /* 0x0000012007077824 */ /* 0x000fe200078e020c */
[----:B--2---:R-:W-:Y:S02]  /*06d0*/  LOP3.LUT R13, R6, 0x200, RZ, 0xfc, !PT ;  /* 0x00000200060d7812 */ /* 0x004fe400078efcff */
[----:B------:R-:W-:-:S02]  /*06e0*/  ISETP.LT.AND P1, PT, R4, 0x9, !P0 ;  /* 0x000000090400780c */ /* 0x000fc40004721270 */
[----:B------:R-:W-:Y:S01]  /*06f0*/  ISETP.LT.AND P0, PT, R0, 0x9, !P0 ;  /* 0x000000090000780c */ /* 0x000fe20004701270 */
[----:B------:R-:W-:Y:S01]  /*0700*/  IMAD R5, R4, 0x20, R7 ;  /* 0x0000002004057824 */ /* 0x000fe200078e0207 */
[----:B------:R-:W-:-:S03]  /*0710*/  SHF.R.U32.HI R13, RZ, 0x2, R13 ;  /* 0x00000002ff0d7819 */ /* 0x000fc6000001160d */
[----:B0-----:R-:W-:Y:S01]  /*0720*/  IMAD.WIDE R4, R5, 0x4, R2 ;  /* 0x0000000405047825 */ /* 0x001fe200078e0202 */
[----:B------:R-:W-:-:S05]  /*0730*/  LOP3.LUT R13, R13, 0xf0, RZ, 0xc0, !PT ;  /* 0x000000f00d0d7812 */ /* 0x000fca00078ec0ff */
[----:B------:R-:W-:-:S04]  /*0740*/  VIADD R13, R13, UR4 ;  /* 0x000000040d0d7c36 */ /* 0x000fc80008000000 */
[----:B------:R-:W-:Y:S01]  /*0750*/  IMAD R13, R6, 0x4, R13 ;  /* 0x00000004060d7824 */ /* 0x000fe200078e020d */
[----:B-1----:R0:W-:Y:S02]  /*0760*/  @P1 STG.E.128 desc[UR6][R4.64], R8 ;  /* 0x0000000804001986 */ /* 0x0021e4000c101d06 */
[----:B0-----:R-:W-:Y:S05]  /*0770*/  @!P0 EXIT ;  /* 0x000000000000894d */ /* 0x001fea0003800000 */
[----:B------:R-:W0:Y:S01]  /*0780*/  LDS.128 R12, [R13+0x800] ;  /* 0x000800000d0c7984 */ /* 0x000e220000000c00 */
[----:B------:R-:W-:-:S04]  /*0790*/  IMAD R7, R0, 0x20, R7 ;  /* 0x0000002000077824 */ /* 0x000fc800078e0207 */
[----:B------:R-:W-:-:S05]  /*07a0*/  IMAD.WIDE R2, R7, 0x4, R2 ;  /* 0x0000000407027825 */ /* 0x000fca00078e0202 */
[----:B0-----:R-:W-:Y:S01]  /*07b0*/  STG.E.128 desc[UR6][R2.64], R12 ;  /* 0x0000000c02007986 */ /* 0x001fe2000c101d06 */
[----:B------:R-:W-:Y:S05]  /*07c0*/  EXIT ;  /* 0x000000000000794d */ /* 0x000fea0003800000 */
.L_x_0:
[----:B------:R-:W-:-:S00]  /*07d0*/  BRA `(.L_x_0) ;  /* 0xfffffffc00fc7947 */ /* 0x000fc0000383ffff */
[----:B------:R-:W-:-:S00]  /*07e0*/  NOP ;  /* 0x0000000000007918 */ /* 0x000fc00000000000 */
        /* <DEDUP_REMOVED lines=9> */
.L_x_1:


//--------------------- .nv.shared.triton_poi_fused_constant_pad_nd_9 --------------------------
	.section	.nv.shared.triton_poi_fused_constant_pad_nd_9,"aw",@nobits
	.sectionflags	@""
	.align	16
	.zero		1024


//--------------------- .nv.constant0.triton_poi_fused_constant_pad_nd_9 --------------------------
	.section	.nv.constant0.triton_poi_fused_constant_pad_nd_9,"a",@progbits
	.sectionflags	@""
	.align	4
.nv.constant0.triton_poi_fused_constant_pad_nd_9:
	.zero		552
